	.headerflags	@"EF_CUDA_TEXMODE_UNIFIED EF_CUDA_64BIT_ADDRESS EF_CUDA_ACCELERATORS EF_CUDA_SM90 EF_CUDA_VIRTUAL_SM(EF_CUDA_SM90)"
	.elftype	@"ET_EXEC"


//--------------------- .nv.info                  --------------------------
	.section	.nv.info,"",@"SHT_CUDA_INFO"
	.align	4


	//----- nvinfo : EIATTR_REGCOUNT
	.align		4
        /*0000*/ 	.byte	0x04, 0x2f
        /*0002*/ 	.short	(.L_3 - .L_2)
	.align		4
.L_2:
        /*0004*/ 	.word	index@(triton_poi_fused__native_batch_norm_legit_no_training_10)
        /*0008*/ 	.word	0x00000010


	//----- nvinfo : EIATTR_MIN_STACK_SIZE
	.align		4
.L_3:
        /*000c*/ 	.byte	0x04, 0x12
        /*000e*/ 	.short	(.L_5 - .L_4)
	.align		4
.L_4:
        /*0010*/ 	.word	index@(triton_poi_fused__native_batch_norm_legit_no_training_10)
        /*0014*/ 	.word	0x00000000


	//----- nvinfo : EIATTR_FRAME_SIZE
	.align		4
.L_5:
        /*0018*/ 	.byte	0x04, 0x11
        /*001a*/ 	.short	(.L_7 - .L_6)
	.align		4
.L_6:
        /*001c*/ 	.word	index@(triton_poi_fused__native_batch_norm_legit_no_training_10)
        /*0020*/ 	.word	0x00000000


	//----- nvinfo : EIATTR_MIN_STACK_SIZE
	.align		4
.L_7:
        /*0024*/ 	.byte	0x04, 0x12
        /*0026*/ 	.short	(.L_9 - .L_8)
	.align		4
.L_8:
        /*0028*/ 	.word	index@(triton_poi_fused__native_batch_norm_legit_no_training_10)
        /*002c*/ 	.word	0x00000000
.L_9:


//--------------------- .nv.info.triton_poi_fused__native_batch_norm_legit_no_training_10 --------------------------
	.section	.nv.info.triton_poi_fused__native_batch_norm_legit_no_training_10,"",@"SHT_CUDA_INFO"
	.sectionflags	@""
	.align	4


	//----- nvinfo : EIATTR_CUDA_API_VERSION
	.align		4
        /*0000*/ 	.byte	0x04, 0x37
        /*0002*/ 	.short	(.L_11 - .L_10)
.L_10:
        /*0004*/ 	.word	0x0000007c


	//----- nvinfo : EIATTR_KPARAM_INFO
	.align		4
.L_11:
        /*0008*/ 	.byte	0x04, 0x17
        /*000a*/ 	.short	(.L_13 - .L_12)
.L_12:
        /*000c*/ 	.word	0x00000000
        /*0010*/ 	.short	0x0006
        /*0012*/ 	.short	0x0030
        /*0014*/ 	.byte	0x00, 0xf0, 0x11, 0x00


	//----- nvinfo : EIATTR_KPARAM_INFO
	.align		4
.L_13:
        /*0018*/ 	.byte	0x04, 0x17
        /*001a*/ 	.short	(.L_15 - .L_14)
.L_14:
        /*001c*/ 	.word	0x00000000
        /*0020*/ 	.short	0x0005
        /*0022*/ 	.short	0x0028
        /*0024*/ 	.byte	0x00, 0xf4, 0x21, 0x00


	//----- nvinfo : EIATTR_KPARAM_INFO
	.align		4
.L_15:
        /*0028*/ 	.byte	0x04, 0x17
        /*002a*/ 	.short	(.L_17 - .L_16)
.L_16:
        /*002c*/ 	.word	0x00000000
        /*0030*/ 	.short	0x0004
        /*0032*/ 	.short	0x0020
        /*0034*/ 	.byte	0x00, 0xf4, 0x21, 0x00


	//----- nvinfo : EIATTR_KPARAM_INFO
	.align		4
.L_17:
        /*0038*/ 	.byte	0x04, 0x17
        /*003a*/ 	.short	(.L_19 - .L_18)
.L_18:
        /*003c*/ 	.word	0x00000000
        /*0040*/ 	.short	0x0003
        /*0042*/ 	.short	0x0018
        /*0044*/ 	.byte	0x00, 0xf4, 0x21, 0x00


	//----- nvinfo : EIATTR_KPARAM_INFO
	.align		4
.L_19:
        /*0048*/ 	.byte	0x04, 0x17
        /*004a*/ 	.short	(.L_21 - .L_20)
.L_20:
        /*004c*/ 	.word	0x00000000
        /*0050*/ 	.short	0x0002
        /*0052*/ 	.short	0x0010
        /*0054*/ 	.byte	0x00, 0xf4, 0x21, 0x00


	//----- nvinfo : EIATTR_KPARAM_INFO
	.align		4
.L_21:
        /*0058*/ 	.byte	0x04, 0x17
        /*005a*/ 	.short	(.L_23 - .L_22)
.L_22:
        /*005c*/ 	.word	0x00000000
        /*0060*/ 	.short	0x0001
        /*0062*/ 	.short	0x0008
        /*0064*/ 	.byte	0x00, 0xf4, 0x21, 0x00


	//----- nvinfo : EIATTR_KPARAM_INFO
	.align		4
.L_23:
        /*0068*/ 	.byte	0x04, 0x17
        /*006a*/ 	.short	(.L_25 - .L_24)
.L_24:
        /*006c*/ 	.word	0x00000000
        /*0070*/ 	.short	0x0000
        /*0072*/ 	.short	0x0000
        /*0074*/ 	.byte	0x00, 0xf4, 0x21, 0x00


	//----- nvinfo : EIATTR_SPARSE_MMA_MASK
	.align		4
.L_25:
        /*0078*/ 	.byte	0x03, 0x50
        /*007a*/ 	.short	0x0000


	//----- nvinfo : EIATTR_MAXREG_COUNT
	.align		4
        /*007c*/ 	.byte	0x03, 0x1b
        /*007e*/ 	.short	0x00ff


	//----- nvinfo : EIATTR_EXIT_INSTR_OFFSETS
	.align		4
        /*0080*/ 	.byte	0x04, 0x1c
        /*0082*/ 	.short	(.L_27 - .L_26)


	//   ....[0]....
.L_26:
        /*0084*/ 	.word	0x000002d0


	//----- nvinfo : EIATTR_REQNTID
	.align		4
.L_27:
        /*0088*/ 	.byte	0x04, 0x10
        /*008a*/ 	.short	(.L_29 - .L_28)
.L_28:
        /*008c*/ 	.word	0x00000080
        /*0090*/ 	.word	0x00000001
        /*0094*/ 	.word	0x00000001


	//----- nvinfo : EIATTR_CBANK_PARAM_SIZE
	.align		4
.L_29:
        /*0098*/ 	.byte	0x03, 0x19
        /*009a*/ 	.short	0x0034


	//----- nvinfo : EIATTR_PARAM_CBANK
	.align		4
        /*009c*/ 	.byte	0x04, 0x0a
        /*009e*/ 	.short	(.L_31 - .L_30)
	.align		4
.L_30:
        /*00a0*/ 	.word	index@(.nv.constant0.triton_poi_fused__native_batch_norm_legit_no_training_10)
        /*00a4*/ 	.short	0x0210
        /*00a6*/ 	.short	0x0034


	//----- nvinfo : EIATTR_SW_WAR
	.align		4
.L_31:
        /*00a8*/ 	.byte	0x04, 0x36
        /*00aa*/ 	.short	(.L_33 - .L_32)
.L_32:
        /*00ac*/ 	.word	0x00000008
.L_33:


//--------------------- .nv.callgraph             --------------------------
	.section	.nv.callgraph,"",@"SHT_CUDA_CALLGRAPH"
	.align	4
	.sectionentsize	8
	.align		4
        /*0000*/ 	.word	0x00000000
	.align		4
        /*0004*/ 	.word	0xffffffff
	.align		4
        /*0008*/ 	.word	0x00000000
	.align		4
        /*000c*/ 	.word	0xfffffffe
	.align		4
        /*0010*/ 	.word	0x00000000
	.align		4
        /*0014*/ 	.word	0xfffffffd
	.align		4
        /*0018*/ 	.word	0x00000000
	.align		4
        /*001c*/ 	.word	0xfffffffc


//--------------------- .nv.constant4             --------------------------
	.section	.nv.constant4,"a",@progbits
	.align	8
	.align		8
.nv.constant4:
        /*0000*/ 	.dword	_$_str
	.align		8
        /*0008*/ 	.dword	_$_str_$_2


//--------------------- .text.triton_poi_fused__native_batch_norm_legit_no_training_10 --------------------------
	.section	.text.triton_poi_fused__native_batch_norm_legit_no_training_10,"ax",@progbits
	.align	128
        .global         triton_poi_fused__native_batch_norm_legit_no_training_10
        .type           triton_poi_fused__native_batch_norm_legit_no_training_10,@function
        .size           triton_poi_fused__native_batch_norm_legit_no_training_10,(.L_x_1 - triton_poi_fused__native_batch_norm_legit_no_training_10)
        .other          triton_poi_fused__native_batch_norm_legit_no_training_10,@"STO_CUDA_ENTRY STV_DEFAULT"
triton_poi_fused__native_batch_norm_legit_no_training_10:
.text.triton_poi_fused__native_batch_norm_legit_no_training_10:
[----:B------:R-:W-:Y:S01]  /*0000*/  LDC R1, c[0x0][0x28] ;  /* 0x00000a00ff017b82 */ /* 0x000fe20000000800 */
[----:B------:R-:W1:Y:S07]  /*0010*/  S2R R0, SR_TID.X ;  /* 0x0000000000007919 */ /* 0x000e6e0000002100 */
[----:B------:R-:W2:Y:S01]  /*0020*/  LDC.64 R6, c[0x0][0x220] ;  /* 0x00008800ff067b82 */ /* 0x000ea20000000a00 */
[----:B------:R-:W-:Y:S01]  /*0030*/  ULDC.64 UR4, c[0x0][0x208] ;  /* 0x0000820000047ab9 */ /* 0x000fe20000000a00 */
[----:B------:R-:W3:Y:S06]  /*0040*/  S2R R3, SR_CTAID.X ;  /* 0x0000000000037919 */ /* 0x000eec0000002500 */
[----:B------:R-:W4:Y:S08]  /*0050*/  LDC.64 R4, c[0x0][0x218] ;  /* 0x00008600ff047b82 */ /* 0x000f300000000a00 */
[----:B------:R-:W5:Y:S08]  /*0060*/  LDC.64 R8, c[0x0][0x228] ;  /* 0x00008a00ff087b82 */ /* 0x000f700000000a00 */
[----:B------:R-:W5:Y:S01]  /*0070*/  LDC.64 R10, c[0x0][0x230] ;  /* 0x00008c00ff0a7b82 */ /* 0x000f620000000a00 */
[----:B-1----:R-:W-:-:S02]  /*0080*/  LOP3.LUT R0, R0, 0x7f, RZ, 0xc0, !PT ;  /* 0x0000007f00007812 */ /* 0x002fc400078ec0ff */
[----:B---3--:R-:W-:Y:S02]  /*0090*/  SHF.R.S32.HI R2, RZ, 0x18, R3 ;  /* 0x00000018ff027819 */ /* 0x008fe40000011403 */
[----:B------:R-:W-:Y:S02]  /*00a0*/  LEA R0, R3, R0, 0x7 ;  /* 0x0000000003007211 */ /* 0x000fe400078e38ff */
[----:B------:R-:W-:-:S04]  /*00b0*/  SGXT R3, R2, 0x1 ;  /* 0x000000010203781a */ /* 0x000fc80000000200 */
[----:B------:R-:W-:-:S04]  /*00c0*/  LEA.HI R3, R3, R0, RZ, 0x6 ;  /* 0x0000000003037211 */ /* 0x000fc800078f30ff */
[----:B------:R-:W-:-:S04]  /*00d0*/  SHF.R.S32.HI R3, RZ, 0x6, R3 ;  /* 0x00000006ff037819 */ /* 0x000fc80000011403 */
[----:B------:R-:W-:-:S04]  /*00e0*/  LEA.HI R2, R3, R3, RZ, 0x4 ;  /* 0x0000000303027211 */ /* 0x000fc800078f20ff */
[----:B------:R-:W-:-:S04]  /*00f0*/  LOP3.LUT R2, R2, 0xfffffff0, RZ, 0xc0, !PT ;  /* 0xfffffff002027812 */ /* 0x000fc800078ec0ff */
[----:B------:R-:W-:Y:S02]  /*0100*/  IADD3 R13, R3, -R2, RZ ;  /* 0x80000002030d7210 */ /* 0x000fe40007ffe0ff */
[----:B------:R-:W1:Y:S03]  /*0110*/  LDC.64 R2, c[0x0][0x210] ;  /* 0x00008400ff027b82 */ /* 0x000e660000000a00 */
[----:B--2---:R-:W-:-:S06]  /*0120*/  IMAD.WIDE R6, R13, 0x4, R6 ;  /* 0x000000040d067825 */ /* 0x004fcc00078e0206 */
[----:B------:R-:W2:Y:S01]  /*0130*/  LDG.E.EL R6, desc[UR4][R6.64] ;  /* 0x0000000406067981 */ /* 0x000ea2000c2e1900 */
[----:B----4-:R-:W-:-:S04]  /*0140*/  IMAD.WIDE R4, R13, 0x4, R4 ;  /* 0x000000040d047825 */ /* 0x010fc800078e0204 */
[C---:B-----5:R-:W-:Y:S02]  /*0150*/  IMAD.WIDE R8, R13.reuse, 0x4, R8 ;  /* 0x000000040d087825 */ /* 0x060fe400078e0208 */
[----:B------:R3:W4:Y:S02]  /*0160*/  LDG.E.EL R5, desc[UR4][R4.64] ;  /* 0x0000000404057981 */ /* 0x000724000c2e1900 */
[----:B0-----:R-:W-:Y:S02]  /*0170*/  IMAD.WIDE R10, R13, 0x4, R10 ;  /* 0x000000040d0a7825 */ /* 0x001fe400078e020a */
[----:B------:R-:W5:Y:S02]  /*0180*/  LDG.E.EL R8, desc[UR4][R8.64] ;  /* 0x0000000408087981 */ /* 0x000f64000c2e1900 */
[C---:B-1----:R-:W-:Y:S02]  /*0190*/  IMAD.WIDE R2, R0.reuse, 0x4, R2 ;  /* 0x0000000400027825 */ /* 0x042fe400078e0202 */
[----:B------:R-:W5:Y:S04]  /*01a0*/  LDG.E.EL R11, desc[UR4][R10.64] ;  /* 0x000000040a0b7981 */ /* 0x000f68000c2e1900 */
[----:B------:R0:W4:Y:S01]  /*01b0*/  LDG.E R12, desc[UR4][R2.64] ;  /* 0x00000004020c7981 */ /* 0x000122000c1e1900 */
[----:B---3--:R-:W-:Y:S01]  /*01c0*/  HFMA2.MMA R4, -RZ, RZ, 1.625, 0 ;  /* 0x3e800000ff047435 */ /* 0x008fe200000001ff */
[----:B0-----:R-:W0:Y:S02]  /*01d0*/  LDC.64 R2, c[0x0][0x238] ;  /* 0x00008e00ff027b82 */ /* 0x001e240000000a00 */
[----:B0-----:R-:W-:-:S04]  /*01e0*/  IMAD.WIDE R2, R0, 0x4, R2 ;  /* 0x0000000400027825 */ /* 0x001fc800078e0202 */
[----:B--2---:R-:W-:-:S04]  /*01f0*/  FADD R6, R6, 9.9999997473787516356e-06 ;  /* 0x3727c5ac06067421 */ /* 0x004fc80000000000 */
[----:B------:R-:W0:Y:S02]  /*0200*/  MUFU.SQRT R7, R6 ;  /* 0x0000000600077308 */ /* 0x000e240000002000 */
[C---:B0-----:R-:W-:Y:S02]  /*0210*/  FSETP.GT.AND P0, PT, R7.reuse, 8.50705917302346158658e+37, PT ;  /* 0x7e8000000700780b */ /* 0x041fe40003f04000 */
[----:B------:R-:W-:-:S11]  /*0220*/  FSETP.GEU.AND P1, PT, R7, 1.175494350822287508e-38, PT ;  /* 0x008000000700780b */ /* 0x000fd60003f2e000 */
[----:B------:R-:W-:-:S04]  /*0230*/  @P0 FMUL R7, R7, 0.25 ;  /* 0x3e80000007070820 */ /* 0x000fc80000400000 */
[----:B------:R-:W-:-:S06]  /*0240*/  @!P1 FMUL R7, R7, 16777216 ;  /* 0x4b80000007079820 */ /* 0x000fcc0000400000 */
[----:B------:R-:W0:Y:S01]  /*0250*/  MUFU.RCP R7, R7 ;  /* 0x0000000700077308 */ /* 0x000e220000001000 */
[----:B------:R-:W-:Y:S01]  /*0260*/  FSEL R4, R4, 1, P0 ;  /* 0x3f80000004047808 */ /* 0x000fe20000000000 */
[----:B----4-:R-:W-:-:S04]  /*0270*/  FADD R5, R12, -R5 ;  /* 0x800000050c057221 */ /* 0x010fc80000000000 */
[----:B------:R-:W-:-:S04]  /*0280*/  @!P1 FMUL R4, R4, 16777216 ;  /* 0x4b80000004049820 */ /* 0x000fc80000400000 */
[----:B0-----:R-:W-:-:S04]  /*0290*/  FMUL R4, R7, R4 ;  /* 0x0000000407047220 */ /* 0x001fc80000400000 */
[----:B------:R-:W-:-:S04]  /*02a0*/  FMUL R4, R5, R4 ;  /* 0x0000000405047220 */ /* 0x000fc80000400000 */
[----:B-----5:R-:W-:-:S05]  /*02b0*/  FFMA R11, R8, R4, R11 ;  /* 0x00000004080b7223 */ /* 0x020fca000000000b */
[----:B------:R-:W-:Y:S01]  /*02c0*/  STG.E desc[UR4][R2.64], R11 ;  /* 0x0000000b02007986 */ /* 0x000fe2000c101904 */
[----:B------:R-:W-:Y:S05]  /*02d0*/  EXIT ;  /* 0x000000000000794d */ /* 0x000fea0003800000 */
.L_x_0:
[----:B------:R-:W-:-:S00]  /*02e0*/  BRA `(.L_x_0) ;  /* 0xfffffffc00fc7947 */ /* 0x000fc0000383ffff */
[----:B------:R-:W-:-:S00]  /*02f0*/  NOP ;  /* 0x0000000000007918 */ /* 0x000fc00000000000 */
        /* <DEDUP_REMOVED lines=8> */
.L_x_1:


//--------------------- .nv.global.init           --------------------------
	.section	.nv.global.init,"aw",@progbits
.nv.global.init:
	.type		_$_str,@object
	.size		_$_str,(_$_str_$_2 - _$_str)
_$_str:
        /*0000*/ 	.byte	0x5f, 0x5f, 0x43, 0x55, 0x44, 0x41, 0x5f, 0x46, 0x54, 0x5a, 0x00
	.type		_$_str_$_2,@object
	.size		_$_str_$_2,(.L_1 - _$_str_$_2)
_$_str_$_2:
        /*000b*/ 	.byte	0x5f, 0x5f, 0x43, 0x55, 0x44, 0x41, 0x5f, 0x50, 0x52, 0x45, 0x43, 0x5f, 0x53, 0x51, 0x52, 0x54
        /*001b*/ 	.byte	0x00
.L_1:


//--------------------- .nv.constant0.triton_poi_fused__native_batch_norm_legit_no_training_10 --------------------------
	.section	.nv.constant0.triton_poi_fused__native_batch_norm_legit_no_training_10,"a",@progbits
	.sectionflags	@""
	.align	4
.nv.constant0.triton_poi_fused__native_batch_norm_legit_no_training_10:
	.zero		580
